//
// Generated by NVIDIA NVVM Compiler
//
// Compiler Build ID: CL-36424714
// Cuda compilation tools, release 13.0, V13.0.88
// Based on NVVM 20.0.0
//

.version 9.0
.target sm_100
.address_size 64

	// .globl	_ZN6myblas9transpose15transposeKernelI6__halfEEvPT_ii
// _ZZN6myblas9transpose15transposeKernelI6__halfEEvPT_iiE7sharedM has been demoted
// _ZZN6myblas9transpose15transposeKernelIfEEvPT_iiE7sharedM has been demoted
// _ZZN6myblas9transpose15transposeKernelIdEEvPT_iiE7sharedM has been demoted

.visible .entry _ZN6myblas9transpose15transposeKernelI6__halfEEvPT_ii(
	.param .u64 .ptr .align 1 _ZN6myblas9transpose15transposeKernelI6__halfEEvPT_ii_param_0,
	.param .u32 _ZN6myblas9transpose15transposeKernelI6__halfEEvPT_ii_param_1,
	.param .u32 _ZN6myblas9transpose15transposeKernelI6__halfEEvPT_ii_param_2
)
{
	.reg .pred 	%p<7>;
	.reg .b16 	%rs<3>;
	.reg .b32 	%r<25>;
	.reg .b64 	%rd<7>;
	// demoted variable
	.shared .align 2 .b8 _ZZN6myblas9transpose15transposeKernelI6__halfEEvPT_iiE7sharedM[2048];
	ld.param.u64 	%rd2, [_ZN6myblas9transpose15transposeKernelI6__halfEEvPT_ii_param_0];
	ld.param.u32 	%r7, [_ZN6myblas9transpose15transposeKernelI6__halfEEvPT_ii_param_1];
	ld.param.u32 	%r8, [_ZN6myblas9transpose15transposeKernelI6__halfEEvPT_ii_param_2];
	cvta.to.global.u64 	%rd1, %rd2;
	mov.u32 	%r9, %ctaid.y;
	mov.u32 	%r10, %ntid.y;
	mul.lo.s32 	%r11, %r9, %r10;
	mov.u32 	%r12, %tid.y;
	add.s32 	%r1, %r11, %r12;
	mov.u32 	%r13, %ctaid.x;
	mov.u32 	%r14, %ntid.x;
	mul.lo.s32 	%r15, %r13, %r14;
	mov.u32 	%r16, %tid.x;
	add.s32 	%r2, %r15, %r16;
	add.s32 	%r3, %r15, %r12;
	add.s32 	%r4, %r11, %r16;
	mad.lo.s32 	%r5, %r12, %r14, %r16;
	mad.lo.s32 	%r6, %r16, %r14, %r12;
	setp.ge.s32 	%p1, %r1, %r7;
	setp.ge.s32 	%p2, %r2, %r8;
	or.pred  	%p3, %p1, %p2;
	@%p3 bra 	$L__BB0_2;
	shl.b32 	%r17, %r5, 1;
	mov.u32 	%r18, _ZZN6myblas9transpose15transposeKernelI6__halfEEvPT_iiE7sharedM;
	add.s32 	%r19, %r18, %r17;
	mad.lo.s32 	%r20, %r8, %r1, %r2;
	mul.wide.s32 	%rd3, %r20, 2;
	add.s64 	%rd4, %rd1, %rd3;
	ld.global.u16 	%rs1, [%rd4];
	st.shared.u16 	[%r19], %rs1;
$L__BB0_2:
	bar.sync 	0;
	setp.ge.s32 	%p4, %r3, %r8;
	setp.ge.s32 	%p5, %r4, %r7;
	or.pred  	%p6, %p4, %p5;
	@%p6 bra 	$L__BB0_4;
	mad.lo.s32 	%r21, %r7, %r3, %r4;
	mul.wide.s32 	%rd5, %r21, 2;
	add.s64 	%rd6, %rd1, %rd5;
	shl.b32 	%r22, %r6, 1;
	mov.u32 	%r23, _ZZN6myblas9transpose15transposeKernelI6__halfEEvPT_iiE7sharedM;
	add.s32 	%r24, %r23, %r22;
	ld.shared.u16 	%rs2, [%r24];
	st.global.u16 	[%rd6], %rs2;
$L__BB0_4:
	ret;

}
	// .globl	_ZN6myblas9transpose15transposeKernelIfEEvPT_ii
.visible .entry _ZN6myblas9transpose15transposeKernelIfEEvPT_ii(
	.param .u64 .ptr .align 1 _ZN6myblas9transpose15transposeKernelIfEEvPT_ii_param_0,
	.param .u32 _ZN6myblas9transpose15transposeKernelIfEEvPT_ii_param_1,
	.param .u32 _ZN6myblas9transpose15transposeKernelIfEEvPT_ii_param_2
)
{
	.reg .pred 	%p<7>;
	.reg .b32 	%r<25>;
	.reg .b32 	%f<3>;
	.reg .b64 	%rd<7>;
	// demoted variable
	.shared .align 4 .b8 _ZZN6myblas9transpose15transposeKernelIfEEvPT_iiE7sharedM[4096];
	ld.param.u64 	%rd2, [_ZN6myblas9transpose15transposeKernelIfEEvPT_ii_param_0];
	ld.param.u32 	%r7, [_ZN6myblas9transpose15transposeKernelIfEEvPT_ii_param_1];
	ld.param.u32 	%r8, [_ZN6myblas9transpose15transposeKernelIfEEvPT_ii_param_2];
	cvta.to.global.u64 	%rd1, %rd2;
	mov.u32 	%r9, %ctaid.y;
	mov.u32 	%r10, %ntid.y;
	mul.lo.s32 	%r11, %r9, %r10;
	mov.u32 	%r12, %tid.y;
	add.s32 	%r1, %r11, %r12;
	mov.u32 	%r13, %ctaid.x;
	mov.u32 	%r14, %ntid.x;
	mul.lo.s32 	%r15, %r13, %r14;
	mov.u32 	%r16, %tid.x;
	add.s32 	%r2, %r15, %r16;
	add.s32 	%r3, %r15, %r12;
	add.s32 	%r4, %r11, %r16;
	mad.lo.s32 	%r5, %r12, %r14, %r16;
	mad.lo.s32 	%r6, %r16, %r14, %r12;
	setp.ge.s32 	%p1, %r1, %r7;
	setp.ge.s32 	%p2, %r2, %r8;
	or.pred  	%p3, %p1, %p2;
	@%p3 bra 	$L__BB1_2;
	mad.lo.s32 	%r17, %r8, %r1, %r2;
	mul.wide.s32 	%rd3, %r17, 4;
	add.s64 	%rd4, %rd1, %rd3;
	ld.global.f32 	%f1, [%rd4];
	shl.b32 	%r18, %r5, 2;
	mov.u32 	%r19, _ZZN6myblas9transpose15transposeKernelIfEEvPT_iiE7sharedM;
	add.s32 	%r20, %r19, %r18;
	st.shared.f32 	[%r20], %f1;
$L__BB1_2:
	bar.sync 	0;
	setp.ge.s32 	%p4, %r3, %r8;
	setp.ge.s32 	%p5, %r4, %r7;
	or.pred  	%p6, %p4, %p5;
	@%p6 bra 	$L__BB1_4;
	shl.b32 	%r21, %r6, 2;
	mov.u32 	%r22, _ZZN6myblas9transpose15transposeKernelIfEEvPT_iiE7sharedM;
	add.s32 	%r23, %r22, %r21;
	ld.shared.f32 	%f2, [%r23];
	mad.lo.s32 	%r24, %r7, %r3, %r4;
	mul.wide.s32 	%rd5, %r24, 4;
	add.s64 	%rd6, %rd1, %rd5;
	st.global.f32 	[%rd6], %f2;
$L__BB1_4:
	ret;

}
	// .globl	_ZN6myblas9transpose15transposeKernelIdEEvPT_ii
.visible .entry _ZN6myblas9transpose15transposeKernelIdEEvPT_ii(
	.param .u64 .ptr .align 1 _ZN6myblas9transpose15transposeKernelIdEEvPT_ii_param_0,
	.param .u32 _ZN6myblas9transpose15transposeKernelIdEEvPT_ii_param_1,
	.param .u32 _ZN6myblas9transpose15transposeKernelIdEEvPT_ii_param_2
)
{
	.reg .pred 	%p<7>;
	.reg .b32 	%r<25>;
	.reg .b64 	%rd<7>;
	.reg .b64 	%fd<3>;
	// demoted variable
	.shared .align 8 .b8 _ZZN6myblas9transpose15transposeKernelIdEEvPT_iiE7sharedM[8192];
	ld.param.u64 	%rd2, [_ZN6myblas9transpose15transposeKernelIdEEvPT_ii_param_0];
	ld.param.u32 	%r7, [_ZN6myblas9transpose15transposeKernelIdEEvPT_ii_param_1];
	ld.param.u32 	%r8, [_ZN6myblas9transpose15transposeKernelIdEEvPT_ii_param_2];
	cvta.to.global.u64 	%rd1, %rd2;
	mov.u32 	%r9, %ctaid.y;
	mov.u32 	%r10, %ntid.y;
	mul.lo.s32 	%r11, %r9, %r10;
	mov.u32 	%r12, %tid.y;
	add.s32 	%r1, %r11, %r12;
	mov.u32 	%r13, %ctaid.x;
	mov.u32 	%r14, %ntid.x;
	mul.lo.s32 	%r15, %r13, %r14;
	mov.u32 	%r16, %tid.x;
	add.s32 	%r2, %r15, %r16;
	add.s32 	%r3, %r15, %r12;
	add.s32 	%r4, %r11, %r16;
	mad.lo.s32 	%r5, %r12, %r14, %r16;
	mad.lo.s32 	%r6, %r16, %r14, %r12;
	setp.ge.s32 	%p1, %r1, %r7;
	setp.ge.s32 	%p2, %r2, %r8;
	or.pred  	%p3, %p1, %p2;
	@%p3 bra 	$L__BB2_2;
	mad.lo.s32 	%r17, %r8, %r1, %r2;
	mul.wide.s32 	%rd3, %r17, 8;
	add.s64 	%rd4, %rd1, %rd3;
	ld.global.f64 	%fd1, [%rd4];
	shl.b32 	%r18, %r5, 3;
	mov.u32 	%r19, _ZZN6myblas9transpose15transposeKernelIdEEvPT_iiE7sharedM;
	add.s32 	%r20, %r19, %r18;
	st.shared.f64 	[%r20], %fd1;
$L__BB2_2:
	bar.sync 	0;
	setp.ge.s32 	%p4, %r3, %r8;
	setp.ge.s32 	%p5, %r4, %r7;
	or.pred  	%p6, %p4, %p5;
	@%p6 bra 	$L__BB2_4;
	shl.b32 	%r21, %r6, 3;
	mov.u32 	%r22, _ZZN6myblas9transpose15transposeKernelIdEEvPT_iiE7sharedM;
	add.s32 	%r23, %r22, %r21;
	ld.shared.f64 	%fd2, [%r23];
	mad.lo.s32 	%r24, %r7, %r3, %r4;
	mul.wide.s32 	%rd5, %r24, 8;
	add.s64 	%rd6, %rd1, %rd5;
	st.global.f64 	[%rd6], %fd2;
$L__BB2_4:
	ret;

}


// ===== COMPILED SASS (sm_100) =====

	.target	sm_100

	.elftype	@"ET_EXEC"


//--------------------- .note.nv.tkinfo           --------------------------
	.section	.note.nv.tkinfo,"",@"SHT_NOTE"
	.sectionflags	@"SHF_NOTE_NV_TKINFO"
	.tkinfo
        /*0018*/ 	.word	0x00000002
        /*0030*/ 	.string	""
        /*0030*/ 	.string	"ptxas"
        /*0030*/ 	.string	"Cuda compilation tools, release 13.0, V13.0.88"
        /*0030*/ 	.string	"Build cuda_13.0.r13.0/compiler.36424714_0"
        /*0030*/ 	.string	"-arch sm_100 -m 64 "



//--------------------- .note.nv.cuinfo           --------------------------
	.section	.note.nv.cuinfo,"",@"SHT_NOTE"
	.sectionflags	@"SHF_NOTE_NV_CUINFO"
        /*0018*/ 	.short	0x0002
        /*001a*/ 	.short	0x0064
        /*001c*/ 	.short	0x0082
	.zero		2


//--------------------- .nv.info                  --------------------------
	.section	.nv.info,"",@"SHT_CUDA_INFO"
	.align	4


	//----- nvinfo : EIATTR_REGCOUNT
	.align		4
        /*0000*/ 	.byte	0x04, 0x2f
        /*0002*/ 	.short	(.L_1 - .L_0)
	.align		4
.L_0:
        /*0004*/ 	.word	index@(_ZN6myblas9transpose15transposeKernelI6__halfEEvPT_ii)
        /*0008*/ 	.word	0x0000000e


	//----- nvinfo : EIATTR_FRAME_SIZE
	.align		4
.L_1:
        /*000c*/ 	.byte	0x04, 0x11
        /*000e*/ 	.short	(.L_3 - .L_2)
	.align		4
.L_2:
        /*0010*/ 	.word	index@(_ZN6myblas9transpose15transposeKernelI6__halfEEvPT_ii)
        /*0014*/ 	.word	0x00000000


	//----- nvinfo : EIATTR_REGCOUNT
	.align		4
.L_3:
        /*0018*/ 	.byte	0x04, 0x2f
        /*001a*/ 	.short	(.L_5 - .L_4)
	.align		4
.L_4:
        /*001c*/ 	.word	index@(_ZN6myblas9transpose15transposeKernelIfEEvPT_ii)
        /*0020*/ 	.word	0x0000000e


	//----- nvinfo : EIATTR_FRAME_SIZE
	.align		4
.L_5:
        /*0024*/ 	.byte	0x04, 0x11
        /*0026*/ 	.short	(.L_7 - .L_6)
	.align		4
.L_6:
        /*0028*/ 	.word	index@(_ZN6myblas9transpose15transposeKernelIfEEvPT_ii)
        /*002c*/ 	.word	0x00000000


	//----- nvinfo : EIATTR_REGCOUNT
	.align		4
.L_7:
        /*0030*/ 	.byte	0x04, 0x2f
        /*0032*/ 	.short	(.L_9 - .L_8)
	.align		4
.L_8:
        /*0034*/ 	.word	index@(_ZN6myblas9transpose15transposeKernelIdEEvPT_ii)
        /*0038*/ 	.word	0x0000000d


	//----- nvinfo : EIATTR_FRAME_SIZE
	.align		4
.L_9:
        /*003c*/ 	.byte	0x04, 0x11
        /*003e*/ 	.short	(.L_11 - .L_10)
	.align		4
.L_10:
        /*0040*/ 	.word	index@(_ZN6myblas9transpose15transposeKernelIdEEvPT_ii)
        /*0044*/ 	.word	0x00000000


	//----- nvinfo : EIATTR_MIN_STACK_SIZE
	.align		4
.L_11:
        /*0048*/ 	.byte	0x04, 0x12
        /*004a*/ 	.short	(.L_13 - .L_12)
	.align		4
.L_12:
        /*004c*/ 	.word	index@(_ZN6myblas9transpose15transposeKernelIdEEvPT_ii)
        /*0050*/ 	.word	0x00000000


	//----- nvinfo : EIATTR_MIN_STACK_SIZE
	.align		4
.L_13:
        /*0054*/ 	.byte	0x04, 0x12
        /*0056*/ 	.short	(.L_15 - .L_14)
	.align		4
.L_14:
        /*0058*/ 	.word	index@(_ZN6myblas9transpose15transposeKernelIfEEvPT_ii)
        /*005c*/ 	.word	0x00000000


	//----- nvinfo : EIATTR_MIN_STACK_SIZE
	.align		4
.L_15:
        /*0060*/ 	.byte	0x04, 0x12
        /*0062*/ 	.short	(.L_17 - .L_16)
	.align		4
.L_16:
        /*0064*/ 	.word	index@(_ZN6myblas9transpose15transposeKernelI6__halfEEvPT_ii)
        /*0068*/ 	.word	0x00000000
.L_17:


//--------------------- .nv.compat                --------------------------
	.section	.nv.compat,"",@"SHT_CUDA_COMPAT_INFO"
	.align	4
        /*0000*/ 	.byte	0x02, 0x09, 0x00, 0x00, 0x02, 0x02, 0x01, 0x00, 0x02, 0x05, 0x05, 0x00, 0x03, 0x07, 0x01, 0x01
        /*0010*/ 	.byte	0x02, 0x03, 0x00, 0x00, 0x02, 0x06, 0x01, 0x00, 0x04, 0x0b, 0x08, 0x00, 0x09, 0x00, 0x00, 0x00
        /*0020*/ 	.byte	0x00, 0x00, 0x00, 0x00


//--------------------- .nv.info._ZN6myblas9transpose15transposeKernelIdEEvPT_ii --------------------------
	.section	.nv.info._ZN6myblas9transpose15transposeKernelIdEEvPT_ii,"",@"SHT_CUDA_INFO"
	.sectionflags	@""
	.align	4


	//----- nvinfo : EIATTR_CUDA_API_VERSION
	.align		4
        /*0000*/ 	.byte	0x04, 0x37
        /*0002*/ 	.short	(.L_19 - .L_18)
.L_18:
        /*0004*/ 	.word	0x00000082


	//----- nvinfo : EIATTR_KPARAM_INFO
	.align		4
.L_19:
        /*0008*/ 	.byte	0x04, 0x17
        /*000a*/ 	.short	(.L_21 - .L_20)
.L_20:
        /*000c*/ 	.word	0x00000000
        /*0010*/ 	.short	0x0002
        /*0012*/ 	.short	0x000c
        /*0014*/ 	.byte	0x00, 0xf0, 0x11, 0x00


	//----- nvinfo : EIATTR_KPARAM_INFO
	.align		4
.L_21:
        /*0018*/ 	.byte	0x04, 0x17
        /*001a*/ 	.short	(.L_23 - .L_22)
.L_22:
        /*001c*/ 	.word	0x00000000
        /*0020*/ 	.short	0x0001
        /*0022*/ 	.short	0x0008
        /*0024*/ 	.byte	0x00, 0xf0, 0x11, 0x00


	//----- nvinfo : EIATTR_KPARAM_INFO
	.align		4
.L_23:
        /*0028*/ 	.byte	0x04, 0x17
        /*002a*/ 	.short	(.L_25 - .L_24)
.L_24:
        /*002c*/ 	.word	0x00000000
        /*0030*/ 	.short	0x0000
        /*0032*/ 	.short	0x0000
        /*0034*/ 	.byte	0x00, 0xf5, 0x21, 0x00


	//----- nvinfo : EIATTR_SPARSE_MMA_MASK
	.align		4
.L_25:
        /*0038*/ 	.byte	0x03, 0x50
        /*003a*/ 	.short	0x0000


	//----- nvinfo : EIATTR_MAXREG_COUNT
	.align		4
        /*003c*/ 	.byte	0x03, 0x1b
        /*003e*/ 	.short	0x00ff


	//----- nvinfo : EIATTR_NUM_BARRIERS
	.align		4
        /*0040*/ 	.byte	0x02, 0x4c
        /*0042*/ 	.byte	0x01
	.zero		1


	//----- nvinfo : EIATTR_MERCURY_ISA_VERSION
	.align		4
        /*0044*/ 	.byte	0x03, 0x5f
        /*0046*/ 	.short	0x0101


	//----- nvinfo : EIATTR_VRC_CTA_INIT_COUNT
	.align		4
        /*0048*/ 	.byte	0x02, 0x4a
	.zero		1
	.zero		1


	//----- nvinfo : EIATTR_EXIT_INSTR_OFFSETS
	.align		4
        /*004c*/ 	.byte	0x04, 0x1c
        /*004e*/ 	.short	(.L_27 - .L_26)


	//   ....[0]....
.L_26:
        /*0050*/ 	.word	0x000001c0


	//   ....[1]....
        /*0054*/ 	.word	0x00000270


	//----- nvinfo : EIATTR_CBANK_PARAM_SIZE
	.align		4
.L_27:
        /*0058*/ 	.byte	0x03, 0x19
        /*005a*/ 	.short	0x0010


	//----- nvinfo : EIATTR_PARAM_CBANK
	.align		4
        /*005c*/ 	.byte	0x04, 0x0a
        /*005e*/ 	.short	(.L_29 - .L_28)
	.align		4
.L_28:
        /*0060*/ 	.word	index@(.nv.constant0._ZN6myblas9transpose15transposeKernelIdEEvPT_ii)
        /*0064*/ 	.short	0x0380
        /*0066*/ 	.short	0x0010


	//----- nvinfo : EIATTR_SW_WAR
	.align		4
.L_29:
        /*0068*/ 	.byte	0x04, 0x36
        /*006a*/ 	.short	(.L_31 - .L_30)
.L_30:
        /*006c*/ 	.word	0x00000008
.L_31:


//--------------------- .nv.info._ZN6myblas9transpose15transposeKernelIfEEvPT_ii --------------------------
	.section	.nv.info._ZN6myblas9transpose15transposeKernelIfEEvPT_ii,"",@"SHT_CUDA_INFO"
	.sectionflags	@""
	.align	4


	//----- nvinfo : EIATTR_CUDA_API_VERSION
	.align		4
        /*0000*/ 	.byte	0x04, 0x37
        /*0002*/ 	.short	(.L_33 - .L_32)
.L_32:
        /*0004*/ 	.word	0x00000082


	//----- nvinfo : EIATTR_KPARAM_INFO
	.align		4
.L_33:
        /*0008*/ 	.byte	0x04, 0x17
        /*000a*/ 	.short	(.L_35 - .L_34)
.L_34:
        /*000c*/ 	.word	0x00000000
        /*0010*/ 	.short	0x0002
        /*0012*/ 	.short	0x000c
        /*0014*/ 	.byte	0x00, 0xf0, 0x11, 0x00


	//----- nvinfo : EIATTR_KPARAM_INFO
	.align		4
.L_35:
        /*0018*/ 	.byte	0x04, 0x17
        /*001a*/ 	.short	(.L_37 - .L_36)
.L_36:
        /*001c*/ 	.word	0x00000000
        /*0020*/ 	.short	0x0001
        /*0022*/ 	.short	0x0008
        /*0024*/ 	.byte	0x00, 0xf0, 0x11, 0x00


	//----- nvinfo : EIATTR_KPARAM_INFO
	.align		4
.L_37:
        /*0028*/ 	.byte	0x04, 0x17
        /*002a*/ 	.short	(.L_39 - .L_38)
.L_38:
        /*002c*/ 	.word	0x00000000
        /*0030*/ 	.short	0x0000
        /*0032*/ 	.short	0x0000
        /*0034*/ 	.byte	0x00, 0xf5, 0x21, 0x00


	//----- nvinfo : EIATTR_SPARSE_MMA_MASK
	.align		4
.L_39:
        /*0038*/ 	.byte	0x03, 0x50
        /*003a*/ 	.short	0x0000


	//----- nvinfo : EIATTR_MAXREG_COUNT
	.align		4
        /*003c*/ 	.byte	0x03, 0x1b
        /*003e*/ 	.short	0x00ff


	//----- nvinfo : EIATTR_NUM_BARRIERS
	.align		4
        /*0040*/ 	.byte	0x02, 0x4c
        /*0042*/ 	.byte	0x01
	.zero		1


	//----- nvinfo : EIATTR_MERCURY_ISA_VERSION
	.align		4
        /*0044*/ 	.byte	0x03, 0x5f
        /*0046*/ 	.short	0x0101


	//----- nvinfo : EIATTR_VRC_CTA_INIT_COUNT
	.align		4
        /*0048*/ 	.byte	0x02, 0x4a
	.zero		1
	.zero		1


	//----- nvinfo : EIATTR_EXIT_INSTR_OFFSETS
	.align		4
        /*004c*/ 	.byte	0x04, 0x1c
        /*004e*/ 	.short	(.L_41 - .L_40)


	//   ....[0]....
.L_40:
        /*0050*/ 	.word	0x000001c0


	//   ....[1]....
        /*0054*/ 	.word	0x00000270


	//----- nvinfo : EIATTR_CBANK_PARAM_SIZE
	.align		4
.L_41:
        /*0058*/ 	.byte	0x03, 0x19
        /*005a*/ 	.short	0x0010


	//----- nvinfo : EIATTR_PARAM_CBANK
	.align		4
        /*005c*/ 	.byte	0x04, 0x0a
        /*005e*/ 	.short	(.L_43 - .L_42)
	.align		4
.L_42:
        /*0060*/ 	.word	index@(.nv.constant0._ZN6myblas9transpose15transposeKernelIfEEvPT_ii)
        /*0064*/ 	.short	0x0380
        /*0066*/ 	.short	0x0010


	//----- nvinfo : EIATTR_SW_WAR
	.align		4
.L_43:
        /*0068*/ 	.byte	0x04, 0x36
        /*006a*/ 	.short	(.L_45 - .L_44)
.L_44:
        /*006c*/ 	.word	0x00000008
.L_45:


//--------------------- .nv.info._ZN6myblas9transpose15transposeKernelI6__halfEEvPT_ii --------------------------
	.section	.nv.info._ZN6myblas9transpose15transposeKernelI6__halfEEvPT_ii,"",@"SHT_CUDA_INFO"
	.sectionflags	@""
	.align	4


	//----- nvinfo : EIATTR_CUDA_API_VERSION
	.align		4
        /*0000*/ 	.byte	0x04, 0x37
        /*0002*/ 	.short	(.L_47 - .L_46)
.L_46:
        /*0004*/ 	.word	0x00000082


	//----- nvinfo : EIATTR_KPARAM_INFO
	.align		4
.L_47:
        /*0008*/ 	.byte	0x04, 0x17
        /*000a*/ 	.short	(.L_49 - .L_48)
.L_48:
        /*000c*/ 	.word	0x00000000
        /*0010*/ 	.short	0x0002
        /*0012*/ 	.short	0x000c
        /*0014*/ 	.byte	0x00, 0xf0, 0x11, 0x00


	//----- nvinfo : EIATTR_KPARAM_INFO
	.align		4
.L_49:
        /*0018*/ 	.byte	0x04, 0x17
        /*001a*/ 	.short	(.L_51 - .L_50)
.L_50:
        /*001c*/ 	.word	0x00000000
        /*0020*/ 	.short	0x0001
        /*0022*/ 	.short	0x0008
        /*0024*/ 	.byte	0x00, 0xf0, 0x11, 0x00


	//----- nvinfo : EIATTR_KPARAM_INFO
	.align		4
.L_51:
        /*0028*/ 	.byte	0x04, 0x17
        /*002a*/ 	.short	(.L_53 - .L_52)
.L_52:
        /*002c*/ 	.word	0x00000000
        /*0030*/ 	.short	0x0000
        /*0032*/ 	.short	0x0000
        /*0034*/ 	.byte	0x00, 0xf5, 0x21, 0x00


	//----- nvinfo : EIATTR_SPARSE_MMA_MASK
	.align		4
.L_53:
        /*0038*/ 	.byte	0x03, 0x50
        /*003a*/ 	.short	0x0000


	//----- nvinfo : EIATTR_MAXREG_COUNT
	.align		4
        /*003c*/ 	.byte	0x03, 0x1b
        /*003e*/ 	.short	0x00ff


	//----- nvinfo : EIATTR_NUM_BARRIERS
	.align		4
        /*0040*/ 	.byte	0x02, 0x4c
        /*0042*/ 	.byte	0x01
	.zero		1


	//----- nvinfo : EIATTR_MERCURY_ISA_VERSION
	.align		4
        /*0044*/ 	.byte	0x03, 0x5f
        /*0046*/ 	.short	0x0101


	//----- nvinfo : EIATTR_VRC_CTA_INIT_COUNT
	.align		4
        /*0048*/ 	.byte	0x02, 0x4a
	.zero		1
	.zero		1


	//----- nvinfo : EIATTR_EXIT_INSTR_OFFSETS
	.align		4
        /*004c*/ 	.byte	0x04, 0x1c
        /*004e*/ 	.short	(.L_55 - .L_54)


	//   ....[0]....
.L_54:
        /*0050*/ 	.word	0x000001c0


	//   ....[1]....
        /*0054*/ 	.word	0x00000270


	//----- nvinfo : EIATTR_CBANK_PARAM_SIZE
	.align		4
.L_55:
        /*0058*/ 	.byte	0x03, 0x19
        /*005a*/ 	.short	0x0010


	//----- nvinfo : EIATTR_PARAM_CBANK
	.align		4
        /*005c*/ 	.byte	0x04, 0x0a
        /*005e*/ 	.short	(.L_57 - .L_56)
	.align		4
.L_56:
        /*0060*/ 	.word	index@(.nv.constant0._ZN6myblas9transpose15transposeKernelI6__halfEEvPT_ii)
        /*0064*/ 	.short	0x0380
        /*0066*/ 	.short	0x0010


	//----- nvinfo : EIATTR_SW_WAR
	.align		4
.L_57:
        /*0068*/ 	.byte	0x04, 0x36
        /*006a*/ 	.short	(.L_59 - .L_58)
.L_58:
        /*006c*/ 	.word	0x00000008
.L_59:


//--------------------- .nv.callgraph             --------------------------
	.section	.nv.callgraph,"",@"SHT_CUDA_CALLGRAPH"
	.align	4
	.sectionentsize	8
	.align		4
        /*0000*/ 	.word	0x00000000
	.align		4
        /*0004*/ 	.word	0xffffffff
	.align		4
        /*0008*/ 	.word	0x00000000
	.align		4
        /*000c*/ 	.word	0xfffffffe
	.align		4
        /*0010*/ 	.word	0x00000000
	.align		4
        /*0014*/ 	.word	0xfffffffd
	.align		4
        /*0018*/ 	.word	0x00000000
	.align		4
        /*001c*/ 	.word	0xfffffffc


//--------------------- .text._ZN6myblas9transpose15transposeKernelIdEEvPT_ii --------------------------
	.section	.text._ZN6myblas9transpose15transposeKernelIdEEvPT_ii,"ax",@progbits
	.align	128
        .global         _ZN6myblas9transpose15transposeKernelIdEEvPT_ii
        .type           _ZN6myblas9transpose15transposeKernelIdEEvPT_ii,@function
        .size           _ZN6myblas9transpose15transposeKernelIdEEvPT_ii,(.L_x_3 - _ZN6myblas9transpose15transposeKernelIdEEvPT_ii)
        .other          _ZN6myblas9transpose15transposeKernelIdEEvPT_ii,@"STO_CUDA_ENTRY STV_DEFAULT"
_ZN6myblas9transpose15transposeKernelIdEEvPT_ii:
.text._ZN6myblas9transpose15transposeKernelIdEEvPT_ii:
[----:B------:R-:W-:Y:S01]  /*0000*/  LDC R1, c[0x0][0x37c] ;  /* 0x0000df00ff017b82 */ /* 0x000fe20000000800 */
[----:B------:R-:W0:Y:S07]  /*0010*/  S2R R10, SR_TID.X ;  /* 0x00000000000a7919 */ /* 0x000e2e0000002100 */
[----:B------:R-:W1:Y:S01]  /*0020*/  LDC R7, c[0x0][0x364] ;  /* 0x0000d900ff077b82 */ /* 0x000e620000000800 */
[----:B------:R-:W2:Y:S01]  /*0030*/  LDCU.64 UR8, c[0x0][0x388] ;  /* 0x00007100ff0877ac */ /* 0x000ea20008000a00 */
[----:B------:R-:W1:Y:S01]  /*0040*/  S2R R8, SR_TID.Y ;  /* 0x0000000000087919 */ /* 0x000e620000002200 */
[----:B------:R-:W3:Y:S05]  /*0050*/  LDCU.64 UR6, c[0x0][0x358] ;  /* 0x00006b00ff0677ac */ /* 0x000eea0008000a00 */
[----:B------:R-:W0:Y:S08]  /*0060*/  S2UR UR5, SR_CTAID.X ;  /* 0x00000000000579c3 */ /* 0x000e300000002500 */
[----:B------:R-:W0:Y:S08]  /*0070*/  LDC R9, c[0x0][0x360] ;  /* 0x0000d800ff097b82 */ /* 0x000e300000000800 */
[----:B------:R-:W1:Y:S01]  /*0080*/  S2UR UR4, SR_CTAID.Y ;  /* 0x00000000000479c3 */ /* 0x000e620000002600 */
[----:B0-----:R-:W-:-:S05]  /*0090*/  IMAD R5, R9, UR5, R10 ;  /* 0x0000000509057c24 */ /* 0x001fca000f8e020a */
[----:B--2---:R-:W-:Y:S01]  /*00a0*/  ISETP.GE.AND P0, PT, R5, UR9, PT ;  /* 0x0000000905007c0c */ /* 0x004fe2000bf06270 */
[----:B-1----:R-:W-:-:S05]  /*00b0*/  IMAD R0, R7, UR4, R8 ;  /* 0x0000000407007c24 */ /* 0x002fca000f8e0208 */
[----:B------:R-:W-:-:S13]  /*00c0*/  ISETP.GE.OR P0, PT, R0, UR8, P0 ;  /* 0x0000000800007c0c */ /* 0x000fda0008706670 */
[----:B------:R-:W0:Y:S01]  /*00d0*/  @!P0 LDC.64 R2, c[0x0][0x380] ;  /* 0x0000e000ff028b82 */ /* 0x000e220000000a00 */
[----:B------:R-:W-:-:S04]  /*00e0*/  @!P0 IMAD R5, R0, UR9, R5 ;  /* 0x0000000900058c24 */ /* 0x000fc8000f8e0205 */
[----:B0-----:R-:W-:-:S06]  /*00f0*/  @!P0 IMAD.WIDE R2, R5, 0x8, R2 ;  /* 0x0000000805028825 */ /* 0x001fcc00078e0202 */
[----:B---3--:R-:W2:Y:S01]  /*0100*/  @!P0 LDG.E.64 R2, desc[UR6][R2.64] ;  /* 0x0000000602028981 */ /* 0x008ea2000c1e1b00 */
[----:B------:R-:W-:Y:S01]  /*0110*/  @!P0 MOV R5, 0x400 ;  /* 0x0000040000058802 */ /* 0x000fe20000000f00 */
[--C-:B------:R-:W-:Y:S01]  /*0120*/  IMAD R4, R8, R9, R10.reuse ;  /* 0x0000000908047224 */ /* 0x100fe200078e020a */
[----:B------:R-:W0:Y:S01]  /*0130*/  @!P0 S2R R6, SR_CgaCtaId ;  /* 0x0000000000068919 */ /* 0x000e220000008800 */
[----:B------:R-:W-:Y:S02]  /*0140*/  IMAD R7, R7, UR4, R10 ;  /* 0x0000000407077c24 */ /* 0x000fe4000f8e020a */
[----:B------:R-:W-:-:S03]  /*0150*/  IMAD R0, R9, UR5, R8 ;  /* 0x0000000509007c24 */ /* 0x000fc6000f8e0208 */
[----:B------:R-:W-:-:S04]  /*0160*/  ISETP.GE.AND P1, PT, R7, UR8, PT ;  /* 0x0000000807007c0c */ /* 0x000fc8000bf26270 */
[----:B------:R-:W-:Y:S02]  /*0170*/  ISETP.GE.OR P1, PT, R0, UR9, P1 ;  /* 0x0000000900007c0c */ /* 0x000fe40008f26670 */
[----:B0-----:R-:W-:-:S04]  /*0180*/  @!P0 LEA R5, R6, R5, 0x18 ;  /* 0x0000000506058211 */ /* 0x001fc800078ec0ff */
[----:B------:R-:W-:-:S05]  /*0190*/  @!P0 LEA R5, R4, R5, 0x3 ;  /* 0x0000000504058211 */ /* 0x000fca00078e18ff */
[----:B--2---:R0:W-:Y:S01]  /*01a0*/  @!P0 STS.64 [R5], R2 ;  /* 0x0000000205008388 */ /* 0x0041e20000000a00 */
[----:B------:R-:W-:Y:S06]  /*01b0*/  BAR.SYNC.DEFER_BLOCKING 0x0 ;  /* 0x0000000000007b1d */ /* 0x000fec0000010000 */
[----:B------:R-:W-:Y:S05]  /*01c0*/  @P1 EXIT ;  /* 0x000000000000194d */ /* 0x000fea0003800000 */
[----:B------:R-:W1:Y:S01]  /*01d0*/  S2UR UR5, SR_CgaCtaId ;  /* 0x00000000000579c3 */ /* 0x000e620000008800 */
[----:B------:R-:W-:Y:S01]  /*01e0*/  UMOV UR4, 0x400 ;  /* 0x0000040000047882 */ /* 0x000fe20000000000 */
[----:B0-----:R-:W-:Y:S02]  /*01f0*/  IMAD R2, R9, R10, R8 ;  /* 0x0000000a09027224 */ /* 0x001fe400078e0208 */
[----:B------:R-:W-:-:S04]  /*0200*/  IMAD R7, R0, UR8, R7 ;  /* 0x0000000800077c24 */ /* 0x000fc8000f8e0207 */
[----:B------:R-:W0:Y:S01]  /*0210*/  LDC.64 R4, c[0x0][0x380] ;  /* 0x0000e000ff047b82 */ /* 0x000e220000000a00 */
[----:B-1----:R-:W-:-:S06]  /*0220*/  ULEA UR4, UR5, UR4, 0x18 ;  /* 0x0000000405047291 */ /* 0x002fcc000f8ec0ff */
[----:B------:R-:W-:Y:S01]  /*0230*/  LEA R2, R2, UR4, 0x3 ;  /* 0x0000000402027c11 */ /* 0x000fe2000f8e18ff */
[----:B0-----:R-:W-:-:S05]  /*0240*/  IMAD.WIDE R4, R7, 0x8, R4 ;  /* 0x0000000807047825 */ /* 0x001fca00078e0204 */
[----:B------:R-:W0:Y:S04]  /*0250*/  LDS.64 R2, [R2] ;  /* 0x0000000002027984 */ /* 0x000e280000000a00 */
[----:B0-----:R-:W-:Y:S01]  /*0260*/  STG.E.64 desc[UR6][R4.64], R2 ;  /* 0x0000000204007986 */ /* 0x001fe2000c101b06 */
[----:B------:R-:W-:Y:S05]  /*0270*/  EXIT ;  /* 0x000000000000794d */ /* 0x000fea0003800000 */
.L_x_0:
[----:B------:R-:W-:-:S00]  /*0280*/  BRA `(.L_x_0) ;  /* 0xfffffffc00fc7947 */ /* 0x000fc0000383ffff */
[----:B------:R-:W-:-:S00]  /*0290*/  NOP ;  /* 0x0000000000007918 */ /* 0x000fc00000000000 */
        /* <DEDUP_REMOVED lines=14> */
.L_x_3:


//--------------------- .text._ZN6myblas9transpose15transposeKernelIfEEvPT_ii --------------------------
	.section	.text._ZN6myblas9transpose15transposeKernelIfEEvPT_ii,"ax",@progbits
	.align	128
        .global         _ZN6myblas9transpose15transposeKernelIfEEvPT_ii
        .type           _ZN6myblas9transpose15transposeKernelIfEEvPT_ii,@function
        .size           _ZN6myblas9transpose15transposeKernelIfEEvPT_ii,(.L_x_4 - _ZN6myblas9transpose15transposeKernelIfEEvPT_ii)
        .other          _ZN6myblas9transpose15transposeKernelIfEEvPT_ii,@"STO_CUDA_ENTRY STV_DEFAULT"
_ZN6myblas9transpose15transposeKernelIfEEvPT_ii:
.text._ZN6myblas9transpose15transposeKernelIfEEvPT_ii:
        /* <DEDUP_REMOVED lines=16> */
[----:B---3--:R-:W2:Y:S01]  /*0100*/  @!P0 LDG.E R2, desc[UR6][R2.64] ;  /* 0x0000000602028981 */ /* 0x008ea2000c1e1900 */
[----:B------:R-:W-:Y:S01]  /*0110*/  @!P0 MOV R6, 0x400 ;  /* 0x0000040000068802 */ /* 0x000fe20000000f00 */
[--C-:B------:R-:W-:Y:S01]  /*0120*/  IMAD R5, R4, UR4, R11.reuse ;  /* 0x0000000404057c24 */ /* 0x100fe2000f8e020b */
[----:B------:R-:W0:Y:S01]  /*0130*/  @!P0 S2R R7, SR_CgaCtaId ;  /* 0x0000000000078919 */ /* 0x000e220000008800 */
[----:B------:R-:W-:Y:S02]  /*0140*/  IMAD R4, R9, R8, R11 ;  /* 0x0000000809047224 */ /* 0x000fe400078e020b */
[----:B------:R-:W-:Y:S01]  /*0150*/  IMAD R0, R8, UR5, R9 ;  /* 0x0000000508007c24 */ /* 0x000fe2000f8e0209 */
[----:B------:R-:W-:-:S04]  /*0160*/  ISETP.GE.AND P1, PT, R5, UR8, PT ;  /* 0x0000000805007c0c */ /* 0x000fc8000bf26270 */
[----:B------:R-:W-:Y:S02]  /*0170*/  ISETP.GE.OR P1, PT, R0, UR9, P1 ;  /* 0x0000000900007c0c */ /* 0x000fe40008f26670 */
[----:B0-----:R-:W-:-:S04]  /*0180*/  @!P0 LEA R7, R7, R6, 0x18 ;  /* 0x0000000607078211 */ /* 0x001fc800078ec0ff */
[----:B------:R-:W-:-:S05]  /*0190*/  @!P0 LEA R7, R4, R7, 0x2 ;  /* 0x0000000704078211 */ /* 0x000fca00078e10ff */
[----:B--2---:R0:W-:Y:S01]  /*01a0*/  @!P0 STS [R7], R2 ;  /* 0x0000000207008388 */ /* 0x0041e20000000800 */
[----:B------:R-:W-:Y:S06]  /*01b0*/  BAR.SYNC.DEFER_BLOCKING 0x0 ;  /* 0x0000000000007b1d */ /* 0x000fec0000010000 */
[----:B------:R-:W-:Y:S05]  /*01c0*/  @P1 EXIT ;  /* 0x000000000000194d */ /* 0x000fea0003800000 */
[----:B------:R-:W1:Y:S01]  /*01d0*/  S2UR UR5, SR_CgaCtaId ;  /* 0x00000000000579c3 */ /* 0x000e620000008800 */
[----:B------:R-:W-:Y:S01]  /*01e0*/  UMOV UR4, 0x400 ;  /* 0x0000040000047882 */ /* 0x000fe20000000000 */
[----:B0-----:R-:W-:Y:S02]  /*01f0*/  IMAD R2, R8, R11, R9 ;  /* 0x0000000b08027224 */ /* 0x001fe400078e0209 */
[----:B------:R-:W-:Y:S01]  /*0200*/  IMAD R5, R0, UR8, R5 ;  /* 0x0000000800057c24 */ /* 0x000fe2000f8e0205 */
[----:B-1----:R-:W-:-:S06]  /*0210*/  ULEA UR4, UR5, UR4, 0x18 ;  /* 0x0000000405047291 */ /* 0x002fcc000f8ec0ff */
[----:B------:R-:W-:Y:S02]  /*0220*/  LEA R4, R2, UR4, 0x2 ;  /* 0x0000000402047c11 */ /* 0x000fe4000f8e10ff */
[----:B------:R-:W0:Y:S03]  /*0230*/  LDC.64 R2, c[0x0][0x380] ;  /* 0x0000e000ff027b82 */ /* 0x000e260000000a00 */
[----:B------:R-:W1:Y:S01]  /*0240*/  LDS R7, [R4] ;  /* 0x0000000004077984 */ /* 0x000e620000000800 */
[----:B0-----:R-:W-:-:S05]  /*0250*/  IMAD.WIDE R2, R5, 0x4, R2 ;  /* 0x0000000405027825 */ /* 0x001fca00078e0202 */
[----:B-1----:R-:W-:Y:S01]  /*0260*/  STG.E desc[UR6][R2.64], R7 ;  /* 0x0000000702007986 */ /* 0x002fe2000c101906 */
[----:B------:R-:W-:Y:S05]  /*0270*/  EXIT ;  /* 0x000000000000794d */ /* 0x000fea0003800000 */
.L_x_1:
        /* <DEDUP_REMOVED lines=16> */
.L_x_4:


//--------------------- .text._ZN6myblas9transpose15transposeKernelI6__halfEEvPT_ii --------------------------
	.section	.text._ZN6myblas9transpose15transposeKernelI6__halfEEvPT_ii,"ax",@progbits
	.align	128
        .global         _ZN6myblas9transpose15transposeKernelI6__halfEEvPT_ii
        .type           _ZN6myblas9transpose15transposeKernelI6__halfEEvPT_ii,@function
        .size           _ZN6myblas9transpose15transposeKernelI6__halfEEvPT_ii,(.L_x_5 - _ZN6myblas9transpose15transposeKernelI6__halfEEvPT_ii)
        .other          _ZN6myblas9transpose15transposeKernelI6__halfEEvPT_ii,@"STO_CUDA_ENTRY STV_DEFAULT"
_ZN6myblas9transpose15transposeKernelI6__halfEEvPT_ii:
.text._ZN6myblas9transpose15transposeKernelI6__halfEEvPT_ii:
        /* <DEDUP_REMOVED lines=16> */
[----:B---3--:R-:W2:Y:S01]  /*0100*/  @!P0 LDG.E.U16 R3, desc[UR6][R2.64] ;  /* 0x0000000602038981 */ /* 0x008ea2000c1e1500 */
        /* <DEDUP_REMOVED lines=9> */
[----:B--2---:R0:W-:Y:S01]  /*01a0*/  @!P0 STS.U16 [R4], R3 ;  /* 0x0000000304008388 */ /* 0x0041e20000000400 */
[----:B------:R-:W-:Y:S06]  /*01b0*/  BAR.SYNC.DEFER_BLOCKING 0x0 ;  /* 0x0000000000007b1d */ /* 0x000fec0000010000 */
[----:B------:R-:W-:Y:S05]  /*01c0*/  @P1 EXIT ;  /* 0x000000000000194d */ /* 0x000fea0003800000 */
[----:B------:R-:W1:Y:S01]  /*01d0*/  S2UR UR5, SR_CgaCtaId ;  /* 0x00000000000579c3 */ /* 0x000e620000008800 */
[----:B------:R-:W-:Y:S01]  /*01e0*/  UMOV UR4, 0x400 ;  /* 0x0000040000047882 */ /* 0x000fe20000000000 */
[----:B------:R-:W-:Y:S02]  /*01f0*/  IMAD R2, R8, R11, R9 ;  /* 0x0000000b08027224 */ /* 0x000fe400078e0209 */
[----:B------:R-:W-:Y:S01]  /*0200*/  IMAD R5, R0, UR8, R5 ;  /* 0x0000000800057c24 */ /* 0x000fe2000f8e0205 */
[----:B-1----:R-:W-:-:S06]  /*0210*/  ULEA UR4, UR5, UR4, 0x18 ;  /* 0x0000000405047291 */ /* 0x002fcc000f8ec0ff */
[----:B0-----:R-:W-:Y:S02]  /*0220*/  LEA R4, R2, UR4, 0x1 ;  /* 0x0000000402047c11 */ /* 0x001fe4000f8e08ff */
[----:B------:R-:W0:Y:S03]  /*0230*/  LDC.64 R2, c[0x0][0x380] ;  /* 0x0000e000ff027b82 */ /* 0x000e260000000a00 */
[----:B------:R-:W1:Y:S01]  /*0240*/  LDS.U16 R7, [R4] ;  /* 0x0000000004077984 */ /* 0x000e620000000400 */
[----:B0-----:R-:W-:-:S05]  /*0250*/  IMAD.WIDE R2, R5, 0x2, R2 ;  /* 0x0000000205027825 */ /* 0x001fca00078e0202 */
[----:B-1----:R-:W-:Y:S01]  /*0260*/  STG.E.U16 desc[UR6][R2.64], R7 ;  /* 0x0000000702007986 */ /* 0x002fe2000c101506 */
[----:B------:R-:W-:Y:S05]  /*0270*/  EXIT ;  /* 0x000000000000794d */ /* 0x000fea0003800000 */
.L_x_2:
        /* <DEDUP_REMOVED lines=16> */
.L_x_5:


//--------------------- .nv.shared._ZN6myblas9transpose15transposeKernelIdEEvPT_ii --------------------------
	.section	.nv.shared._ZN6myblas9transpose15transposeKernelIdEEvPT_ii,"aw",@nobits
	.sectionflags	@""
	.align	8
.nv.shared._ZN6myblas9transpose15transposeKernelIdEEvPT_ii:
	.zero		9216


//--------------------- .nv.shared.reserved.0     --------------------------
	.section	.nv.shared.reserved.0,"aw",@nobits
	.weak		__nv_reservedSMEM_offset_0_alias
	.size		__nv_reservedSMEM_offset_0_alias, 0, 64
	.other		__nv_reservedSMEM_offset_0_alias,@"STO_CUDA_RESERVED_SHARED STV_DEFAULT"
__nv_reservedSMEM_offset_0_alias:
	.zero		0
	.zero		64


//--------------------- .nv.shared._ZN6myblas9transpose15transposeKernelIfEEvPT_ii --------------------------
	.section	.nv.shared._ZN6myblas9transpose15transposeKernelIfEEvPT_ii,"aw",@nobits
	.sectionflags	@""
	.align	4
.nv.shared._ZN6myblas9transpose15transposeKernelIfEEvPT_ii:
	.zero		5120


//--------------------- .nv.shared._ZN6myblas9transpose15transposeKernelI6__halfEEvPT_ii --------------------------
	.section	.nv.shared._ZN6myblas9transpose15transposeKernelI6__halfEEvPT_ii,"aw",@nobits
	.sectionflags	@""
	.align	2
.nv.shared._ZN6myblas9transpose15transposeKernelI6__halfEEvPT_ii:
	.zero		3072


//--------------------- .nv.constant0._ZN6myblas9transpose15transposeKernelIdEEvPT_ii --------------------------
	.section	.nv.constant0._ZN6myblas9transpose15transposeKernelIdEEvPT_ii,"a",@progbits
	.sectionflags	@""
	.align	4
.nv.constant0._ZN6myblas9transpose15transposeKernelIdEEvPT_ii:
	.zero		912


//--------------------- .nv.constant0._ZN6myblas9transpose15transposeKernelIfEEvPT_ii --------------------------
	.section	.nv.constant0._ZN6myblas9transpose15transposeKernelIfEEvPT_ii,"a",@progbits
	.sectionflags	@""
	.align	4
.nv.constant0._ZN6myblas9transpose15transposeKernelIfEEvPT_ii:
	.zero		912


//--------------------- .nv.constant0._ZN6myblas9transpose15transposeKernelI6__halfEEvPT_ii --------------------------
	.section	.nv.constant0._ZN6myblas9transpose15transposeKernelI6__halfEEvPT_ii,"a",@progbits
	.sectionflags	@""
	.align	4
.nv.constant0._ZN6myblas9transpose15transposeKernelI6__halfEEvPT_ii:
	.zero		912


//--------------------- SYMBOLS --------------------------

	.type		.nv.reservedSmem.offset0,@object
	.size		.nv.reservedSmem.offset0,0x4
	.type		.nv.reservedSmem.cap,@object
	.size		.nv.reservedSmem.cap,0x4
